//
// Generated by NVIDIA NVVM Compiler
//
// Compiler Build ID: CL-36424714
// Cuda compilation tools, release 13.0, V13.0.88
// Based on NVVM 20.0.0
//

.version 9.0
.target sm_100
.address_size 64

	// .globl	_Z17index_kernel_gradIiiEvPKT0_PT_PKimmm
.extern .shared .align 16 .b8 s_buf[];

.visible .entry _Z17index_kernel_gradIiiEvPKT0_PT_PKimmm(
	.param .u64 .ptr .align 1 _Z17index_kernel_gradIiiEvPKT0_PT_PKimmm_param_0,
	.param .u64 .ptr .align 1 _Z17index_kernel_gradIiiEvPKT0_PT_PKimmm_param_1,
	.param .u64 .ptr .align 1 _Z17index_kernel_gradIiiEvPKT0_PT_PKimmm_param_2,
	.param .u64 _Z17index_kernel_gradIiiEvPKT0_PT_PKimmm_param_3,
	.param .u64 _Z17index_kernel_gradIiiEvPKT0_PT_PKimmm_param_4,
	.param .u64 _Z17index_kernel_gradIiiEvPKT0_PT_PKimmm_param_5
)
{
	.reg .pred 	%p<13>;
	.reg .b32 	%r<80>;
	.reg .b64 	%rd<24>;

	ld.param.u64 	%rd9, [_Z17index_kernel_gradIiiEvPKT0_PT_PKimmm_param_0];
	ld.param.u64 	%rd10, [_Z17index_kernel_gradIiiEvPKT0_PT_PKimmm_param_1];
	ld.param.u64 	%rd11, [_Z17index_kernel_gradIiiEvPKT0_PT_PKimmm_param_2];
	ld.param.u64 	%rd12, [_Z17index_kernel_gradIiiEvPKT0_PT_PKimmm_param_3];
	ld.param.u32 	%r17, [_Z17index_kernel_gradIiiEvPKT0_PT_PKimmm_param_4];
	ld.param.u64 	%rd13, [_Z17index_kernel_gradIiiEvPKT0_PT_PKimmm_param_5];
	mov.u32 	%r18, %ntid.x;
	mov.u32 	%r19, %ctaid.x;
	mul.lo.s32 	%r1, %r18, %r19;
	mov.u32 	%r2, %tid.x;
	add.s32 	%r3, %r1, %r2;
	mov.u32 	%r20, %ntid.y;
	mov.u32 	%r21, %ctaid.y;
	mov.u32 	%r22, %tid.y;
	mad.lo.s32 	%r23, %r20, %r21, %r22;
	cvt.u32.u64 	%r24, %rd12;
	mul.lo.s32 	%r4, %r23, %r24;
	mul.lo.s32 	%r5, %r23, %r17;
	add.s32 	%r6, %r5, %r3;
	shl.b32 	%r25, %r6, 2;
	mov.u32 	%r26, s_buf;
	add.s32 	%r7, %r26, %r25;
	mov.b32 	%r27, 0;
	st.shared.u32 	[%r7], %r27;
	cvt.s64.s32 	%rd14, %r3;
	setp.le.u64 	%p1, %rd12, %rd14;
	cvt.u64.u32 	%rd15, %r23;
	setp.le.u64 	%p2, %rd13, %rd15;
	or.pred  	%p3, %p1, %p2;
	@%p3 bra 	$L__BB0_18;
	cvta.to.global.u64 	%rd16, %rd9;
	cvta.to.global.u64 	%rd17, %rd11;
	add.s32 	%r29, %r4, %r3;
	mul.wide.s32 	%rd18, %r29, 4;
	add.s64 	%rd1, %rd16, %rd18;
	add.s64 	%rd2, %rd17, %rd18;
	and.b64  	%rd23, %rd12, 3;
	setp.lt.u64 	%p4, %rd12, 4;
	mov.b32 	%r78, 0;
	@%p4 bra 	$L__BB0_12;
	and.b64  	%rd22, %rd12, -4;
	neg.s32 	%r76, %r3;
	mov.b32 	%r78, 0;
$L__BB0_3:
	setp.ne.s32 	%p5, %r76, 0;
	@%p5 bra 	$L__BB0_5;
	ld.global.u32 	%r31, [%rd1];
	ld.global.u32 	%r32, [%rd2];
	add.s32 	%r33, %r31, %r5;
	shl.b32 	%r34, %r33, 2;
	add.s32 	%r36, %r26, %r34;
	ld.shared.u32 	%r37, [%r36];
	add.s32 	%r38, %r37, %r32;
	st.shared.u32 	[%r36], %r38;
$L__BB0_5:
	add.s32 	%r39, %r78, 1;
	setp.ne.s32 	%p6, %r3, %r39;
	@%p6 bra 	$L__BB0_7;
	ld.global.u32 	%r40, [%rd1];
	ld.global.u32 	%r41, [%rd2];
	add.s32 	%r42, %r40, %r5;
	shl.b32 	%r43, %r42, 2;
	add.s32 	%r45, %r26, %r43;
	ld.shared.u32 	%r46, [%r45];
	add.s32 	%r47, %r46, %r41;
	st.shared.u32 	[%r45], %r47;
$L__BB0_7:
	add.s32 	%r48, %r78, 2;
	setp.ne.s32 	%p7, %r3, %r48;
	@%p7 bra 	$L__BB0_9;
	ld.global.u32 	%r49, [%rd1];
	ld.global.u32 	%r50, [%rd2];
	add.s32 	%r51, %r49, %r5;
	shl.b32 	%r52, %r51, 2;
	add.s32 	%r54, %r26, %r52;
	ld.shared.u32 	%r55, [%r54];
	add.s32 	%r56, %r55, %r50;
	st.shared.u32 	[%r54], %r56;
$L__BB0_9:
	add.s32 	%r57, %r78, 3;
	setp.ne.s32 	%p8, %r3, %r57;
	@%p8 bra 	$L__BB0_11;
	ld.global.u32 	%r58, [%rd1];
	ld.global.u32 	%r59, [%rd2];
	add.s32 	%r60, %r58, %r5;
	shl.b32 	%r61, %r60, 2;
	add.s32 	%r63, %r26, %r61;
	ld.shared.u32 	%r64, [%r63];
	add.s32 	%r65, %r64, %r59;
	st.shared.u32 	[%r63], %r65;
$L__BB0_11:
	add.s32 	%r78, %r78, 4;
	add.s32 	%r76, %r76, 4;
	add.s64 	%rd22, %rd22, -4;
	setp.ne.s64 	%p9, %rd22, 0;
	@%p9 bra 	$L__BB0_3;
$L__BB0_12:
	setp.eq.s64 	%p10, %rd23, 0;
	@%p10 bra 	$L__BB0_17;
	sub.s32 	%r66, %r78, %r1;
	sub.s32 	%r79, %r66, %r2;
$L__BB0_14:
	.pragma "nounroll";
	setp.ne.s32 	%p11, %r79, 0;
	@%p11 bra 	$L__BB0_16;
	ld.global.u32 	%r67, [%rd1];
	ld.global.u32 	%r68, [%rd2];
	add.s32 	%r69, %r67, %r5;
	shl.b32 	%r70, %r69, 2;
	add.s32 	%r72, %r26, %r70;
	ld.shared.u32 	%r73, [%r72];
	add.s32 	%r74, %r73, %r68;
	st.shared.u32 	[%r72], %r74;
$L__BB0_16:
	add.s32 	%r79, %r79, 1;
	add.s64 	%rd23, %rd23, -1;
	setp.ne.s64 	%p12, %rd23, 0;
	@%p12 bra 	$L__BB0_14;
$L__BB0_17:
	ld.shared.u32 	%r75, [%r7];
	cvta.to.global.u64 	%rd19, %rd10;
	mul.wide.s32 	%rd20, %r6, 4;
	add.s64 	%rd21, %rd19, %rd20;
	st.global.u32 	[%rd21], %r75;
$L__BB0_18:
	ret;

}


// ===== COMPILED SASS (sm_100) =====

	.target	sm_100

	.elftype	@"ET_EXEC"


//--------------------- .note.nv.tkinfo           --------------------------
	.section	.note.nv.tkinfo,"",@"SHT_NOTE"
	.sectionflags	@"SHF_NOTE_NV_TKINFO"
	.tkinfo
        /*0018*/ 	.word	0x00000002
        /*0030*/ 	.string	""
        /*0030*/ 	.string	"ptxas"
        /*0030*/ 	.string	"Cuda compilation tools, release 13.0, V13.0.88"
        /*0030*/ 	.string	"Build cuda_13.0.r13.0/compiler.36424714_0"
        /*0030*/ 	.string	"-arch sm_100 -m 64 "



//--------------------- .note.nv.cuinfo           --------------------------
	.section	.note.nv.cuinfo,"",@"SHT_NOTE"
	.sectionflags	@"SHF_NOTE_NV_CUINFO"
        /*0018*/ 	.short	0x0002
        /*001a*/ 	.short	0x0064
        /*001c*/ 	.short	0x0082
	.zero		2


//--------------------- .nv.info                  --------------------------
	.section	.nv.info,"",@"SHT_CUDA_INFO"
	.align	4


	//----- nvinfo : EIATTR_REGCOUNT
	.align		4
        /*0000*/ 	.byte	0x04, 0x2f
        /*0002*/ 	.short	(.L_1 - .L_0)
	.align		4
.L_0:
        /*0004*/ 	.word	index@(_Z17index_kernel_gradIiiEvPKT0_PT_PKimmm)
        /*0008*/ 	.word	0x00000020


	//----- nvinfo : EIATTR_FRAME_SIZE
	.align		4
.L_1:
        /*000c*/ 	.byte	0x04, 0x11
        /*000e*/ 	.short	(.L_3 - .L_2)
	.align		4
.L_2:
        /*0010*/ 	.word	index@(_Z17index_kernel_gradIiiEvPKT0_PT_PKimmm)
        /*0014*/ 	.word	0x00000000


	//----- nvinfo : EIATTR_MIN_STACK_SIZE
	.align		4
.L_3:
        /*0018*/ 	.byte	0x04, 0x12
        /*001a*/ 	.short	(.L_5 - .L_4)
	.align		4
.L_4:
        /*001c*/ 	.word	index@(_Z17index_kernel_gradIiiEvPKT0_PT_PKimmm)
        /*0020*/ 	.word	0x00000000
.L_5:


//--------------------- .nv.compat                --------------------------
	.section	.nv.compat,"",@"SHT_CUDA_COMPAT_INFO"
	.align	4
        /*0000*/ 	.byte	0x02, 0x09, 0x00, 0x00, 0x02, 0x02, 0x01, 0x00, 0x02, 0x05, 0x05, 0x00, 0x03, 0x07, 0x01, 0x01
        /*0010*/ 	.byte	0x02, 0x03, 0x00, 0x00, 0x02, 0x06, 0x01, 0x00, 0x04, 0x0b, 0x08, 0x00, 0x09, 0x00, 0x00, 0x00
        /*0020*/ 	.byte	0x00, 0x00, 0x00, 0x00


//--------------------- .nv.info._Z17index_kernel_gradIiiEvPKT0_PT_PKimmm --------------------------
	.section	.nv.info._Z17index_kernel_gradIiiEvPKT0_PT_PKimmm,"",@"SHT_CUDA_INFO"
	.sectionflags	@""
	.align	4


	//----- nvinfo : EIATTR_CUDA_API_VERSION
	.align		4
        /*0000*/ 	.byte	0x04, 0x37
        /*0002*/ 	.short	(.L_7 - .L_6)
.L_6:
        /*0004*/ 	.word	0x00000082


	//----- nvinfo : EIATTR_KPARAM_INFO
	.align		4
.L_7:
        /*0008*/ 	.byte	0x04, 0x17
        /*000a*/ 	.short	(.L_9 - .L_8)
.L_8:
        /*000c*/ 	.word	0x00000000
        /*0010*/ 	.short	0x0005
        /*0012*/ 	.short	0x0028
        /*0014*/ 	.byte	0x00, 0xf0, 0x21, 0x00


	//----- nvinfo : EIATTR_KPARAM_INFO
	.align		4
.L_9:
        /*0018*/ 	.byte	0x04, 0x17
        /*001a*/ 	.short	(.L_11 - .L_10)
.L_10:
        /*001c*/ 	.word	0x00000000
        /*0020*/ 	.short	0x0004
        /*0022*/ 	.short	0x0020
        /*0024*/ 	.byte	0x00, 0xf0, 0x21, 0x00


	//----- nvinfo : EIATTR_KPARAM_INFO
	.align		4
.L_11:
        /*0028*/ 	.byte	0x04, 0x17
        /*002a*/ 	.short	(.L_13 - .L_12)
.L_12:
        /*002c*/ 	.word	0x00000000
        /*0030*/ 	.short	0x0003
        /*0032*/ 	.short	0x0018
        /*0034*/ 	.byte	0x00, 0xf0, 0x21, 0x00


	//----- nvinfo : EIATTR_KPARAM_INFO
	.align		4
.L_13:
        /*0038*/ 	.byte	0x04, 0x17
        /*003a*/ 	.short	(.L_15 - .L_14)
.L_14:
        /*003c*/ 	.word	0x00000000
        /*0040*/ 	.short	0x0002
        /*0042*/ 	.short	0x0010
        /*0044*/ 	.byte	0x00, 0xf5, 0x21, 0x00


	//----- nvinfo : EIATTR_KPARAM_INFO
	.align		4
.L_15:
        /*0048*/ 	.byte	0x04, 0x17
        /*004a*/ 	.short	(.L_17 - .L_16)
.L_16:
        /*004c*/ 	.word	0x00000000
        /*0050*/ 	.short	0x0001
        /*0052*/ 	.short	0x0008
        /*0054*/ 	.byte	0x00, 0xf5, 0x21, 0x00


	//----- nvinfo : EIATTR_KPARAM_INFO
	.align		4
.L_17:
        /*0058*/ 	.byte	0x04, 0x17
        /*005a*/ 	.short	(.L_19 - .L_18)
.L_18:
        /*005c*/ 	.word	0x00000000
        /*0060*/ 	.short	0x0000
        /*0062*/ 	.short	0x0000
        /*0064*/ 	.byte	0x00, 0xf5, 0x21, 0x00


	//----- nvinfo : EIATTR_SPARSE_MMA_MASK
	.align		4
.L_19:
        /*0068*/ 	.byte	0x03, 0x50
        /*006a*/ 	.short	0x0000


	//----- nvinfo : EIATTR_MAXREG_COUNT
	.align		4
        /*006c*/ 	.byte	0x03, 0x1b
        /*006e*/ 	.short	0x00ff


	//----- nvinfo : EIATTR_MERCURY_ISA_VERSION
	.align		4
        /*0070*/ 	.byte	0x03, 0x5f
        /*0072*/ 	.short	0x0101


	//----- nvinfo : EIATTR_VRC_CTA_INIT_COUNT
	.align		4
        /*0074*/ 	.byte	0x02, 0x4a
	.zero		1
	.zero		1


	//----- nvinfo : EIATTR_EXIT_INSTR_OFFSETS
	.align		4
        /*0078*/ 	.byte	0x04, 0x1c
        /*007a*/ 	.short	(.L_21 - .L_20)


	//   ....[0]....
.L_20:
        /*007c*/ 	.word	0x00000180


	//   ....[1]....
        /*0080*/ 	.word	0x00001790


	//----- nvinfo : EIATTR_CBANK_PARAM_SIZE
	.align		4
.L_21:
        /*0084*/ 	.byte	0x03, 0x19
        /*0086*/ 	.short	0x0030


	//----- nvinfo : EIATTR_PARAM_CBANK
	.align		4
        /*0088*/ 	.byte	0x04, 0x0a
        /*008a*/ 	.short	(.L_23 - .L_22)
	.align		4
.L_22:
        /*008c*/ 	.word	index@(.nv.constant0._Z17index_kernel_gradIiiEvPKT0_PT_PKimmm)
        /*0090*/ 	.short	0x0380
        /*0092*/ 	.short	0x0030


	//----- nvinfo : EIATTR_SW_WAR
	.align		4
.L_23:
        /*0094*/ 	.byte	0x04, 0x36
        /*0096*/ 	.short	(.L_25 - .L_24)
.L_24:
        /*0098*/ 	.word	0x00000008
.L_25:


//--------------------- .nv.callgraph             --------------------------
	.section	.nv.callgraph,"",@"SHT_CUDA_CALLGRAPH"
	.align	4
	.sectionentsize	8
	.align		4
        /*0000*/ 	.word	0x00000000
	.align		4
        /*0004*/ 	.word	0xffffffff
	.align		4
        /*0008*/ 	.word	0x00000000
	.align		4
        /*000c*/ 	.word	0xfffffffe
	.align		4
        /*0010*/ 	.word	0x00000000
	.align		4
        /*0014*/ 	.word	0xfffffffd
	.align		4
        /*0018*/ 	.word	0x00000000
	.align		4
        /*001c*/ 	.word	0xfffffffc


//--------------------- .text._Z17index_kernel_gradIiiEvPKT0_PT_PKimmm --------------------------
	.section	.text._Z17index_kernel_gradIiiEvPKT0_PT_PKimmm,"ax",@progbits
	.align	128
        .global         _Z17index_kernel_gradIiiEvPKT0_PT_PKimmm
        .type           _Z17index_kernel_gradIiiEvPKT0_PT_PKimmm,@function
        .size           _Z17index_kernel_gradIiiEvPKT0_PT_PKimmm,(.L_x_8 - _Z17index_kernel_gradIiiEvPKT0_PT_PKimmm)
        .other          _Z17index_kernel_gradIiiEvPKT0_PT_PKimmm,@"STO_CUDA_ENTRY STV_DEFAULT"
_Z17index_kernel_gradIiiEvPKT0_PT_PKimmm:
.text._Z17index_kernel_gradIiiEvPKT0_PT_PKimmm:
[----:B------:R-:W-:Y:S01]  /*0000*/  LDC R1, c[0x0][0x37c] ;  /* 0x0000df00ff017b82 */ /* 0x000fe20000000800 */
[----:B------:R-:W0:Y:S07]  /*0010*/  S2R R6, SR_CTAID.Y ;  /* 0x0000000000067919 */ /* 0x000e2e0000002600 */
[----:B------:R-:W1:Y:S01]  /*0020*/  S2UR UR4, SR_CTAID.X ;  /* 0x00000000000479c3 */ /* 0x000e620000002500 */
[----:B------:R-:W1:Y:S01]  /*0030*/  LDCU UR5, c[0x0][0x360] ;  /* 0x00006c00ff0577ac */ /* 0x000e620008000800 */
[----:B------:R-:W0:Y:S01]  /*0040*/  S2R R3, SR_TID.Y ;  /* 0x0000000000037919 */ /* 0x000e220000002200 */
[----:B------:R-:W0:Y:S01]  /*0050*/  LDCU UR7, c[0x0][0x364] ;  /* 0x00006c80ff0777ac */ /* 0x000e220008000800 */
[----:B------:R-:W2:Y:S04]  /*0060*/  S2R R0, SR_TID.X ;  /* 0x0000000000007919 */ /* 0x000ea80000002100 */
[----:B------:R-:W3:Y:S01]  /*0070*/  S2UR UR6, SR_CgaCtaId ;  /* 0x00000000000679c3 */ /* 0x000ee20000008800 */
[----:B------:R-:W4:Y:S01]  /*0080*/  LDCU.64 UR12, c[0x0][0x3a8] ;  /* 0x00007500ff0c77ac */ /* 0x000f220008000a00 */
[----:B------:R-:W5:Y:S01]  /*0090*/  LDCU.64 UR8, c[0x0][0x398] ;  /* 0x00007300ff0877ac */ /* 0x000f620008000a00 */
[----:B------:R-:W5:Y:S01]  /*00a0*/  LDCU UR10, c[0x0][0x3a0] ;  /* 0x00007400ff0a77ac */ /* 0x000f620008000800 */
[----:B-1----:R-:W-:-:S03]  /*00b0*/  UIMAD UR5, UR5, UR4, URZ ;  /* 0x00000004050572a4 */ /* 0x002fc6000f8e02ff */
[----:B------:R-:W-:Y:S02]  /*00c0*/  UMOV UR4, 0x400 ;  /* 0x0000040000047882 */ /* 0x000fe40000000000 */
[----:B---3--:R-:W-:Y:S01]  /*00d0*/  ULEA UR6, UR6, UR4, 0x18 ;  /* 0x0000000406067291 */ /* 0x008fe2000f8ec0ff */
[----:B0-----:R-:W-:Y:S02]  /*00e0*/  IMAD R6, R6, UR7, R3 ;  /* 0x0000000706067c24 */ /* 0x001fe4000f8e0203 */
[----:B--2---:R-:W-:-:S03]  /*00f0*/  VIADD R7, R0, UR5 ;  /* 0x0000000500077c36 */ /* 0x004fc60008000000 */
[C---:B----4-:R-:W-:Y:S01]  /*0100*/  ISETP.GE.U32.AND P0, PT, R6.reuse, UR12, PT ;  /* 0x0000000c06007c0c */ /* 0x050fe2000bf06070 */
[----:B-----5:R-:W-:-:S03]  /*0110*/  IMAD R8, R6, UR10, R7 ;  /* 0x0000000a06087c24 */ /* 0x020fc6000f8e0207 */
[----:B------:R-:W-:Y:S02]  /*0120*/  ISETP.GE.U32.AND.EX P0, PT, RZ, UR13, PT, P0 ;  /* 0x0000000dff007c0c */ /* 0x000fe4000bf06100 */
[----:B------:R-:W-:Y:S02]  /*0130*/  ISETP.GE.U32.AND P1, PT, R7, UR8, PT ;  /* 0x0000000807007c0c */ /* 0x000fe4000bf26070 */
[----:B------:R-:W-:Y:S02]  /*0140*/  SHF.R.S32.HI R2, RZ, 0x1f, R7 ;  /* 0x0000001fff027819 */ /* 0x000fe40000011407 */
[----:B------:R-:W-:Y:S02]  /*0150*/  LEA R9, R8, UR6, 0x2 ;  /* 0x0000000608097c11 */ /* 0x000fe4000f8e10ff */
[----:B------:R-:W-:-:S03]  /*0160*/  ISETP.GE.U32.OR.EX P0, PT, R2, UR9, P0, P1 ;  /* 0x0000000902007c0c */ /* 0x000fc60008706510 */
[----:B------:R0:W-:Y:S10]  /*0170*/  STS [R9], RZ ;  /* 0x000000ff09007388 */ /* 0x0001f40000000800 */
[----:B0-----:R-:W-:Y:S05]  /*0180*/  @P0 EXIT ;  /* 0x000000000000094d */ /* 0x001fea0003800000 */
[----:B------:R-:W0:Y:S01]  /*0190*/  LDC.64 R2, c[0x0][0x380] ;  /* 0x0000e000ff027b82 */ /* 0x000e220000000a00 */
[----:B------:R-:W-:Y:S02]  /*01a0*/  UISETP.GE.U32.AND UP0, UPT, UR8, 0x4, UPT ;  /* 0x000000040800788c */ /* 0x000fe4000bf06070 */
[----:B------:R-:W-:Y:S01]  /*01b0*/  IMAD R11, R6, UR8, R7 ;  /* 0x00000008060b7c24 */ /* 0x000fe2000f8e0207 */
[----:B------:R-:W1:Y:S01]  /*01c0*/  LDCU.64 UR10, c[0x0][0x358] ;  /* 0x00006b00ff0a77ac */ /* 0x000e620008000a00 */
[----:B------:R-:W-:-:S03]  /*01d0*/  UISETP.GE.U32.AND.EX UP0, UPT, UR9, URZ, UPT, UP0 ;  /* 0x000000ff0900728c */ /* 0x000fc6000bf06100 */
[----:B------:R-:W2:Y:S01]  /*01e0*/  LDC.64 R4, c[0x0][0x390] ;  /* 0x0000e400ff047b82 */ /* 0x000ea20000000a00 */
[----:B------:R-:W-:Y:S01]  /*01f0*/  ULOP3.LUT UR12, UR8, 0x3, URZ, 0xc0, !UPT ;  /* 0x00000003080c7892 */ /* 0x000fe2000f8ec0ff */
[----:B------:R-:W-:Y:S01]  /*0200*/  UMOV UR4, URZ ;  /* 0x000000ff00047c82 */ /* 0x000fe20008000000 */
[----:B0-----:R-:W-:-:S04]  /*0210*/  IMAD.WIDE R2, R11, 0x4, R2 ;  /* 0x000000040b027825 */ /* 0x001fc800078e0202 */
[----:B--2---:R-:W-:-:S04]  /*0220*/  IMAD.WIDE R4, R11, 0x4, R4 ;  /* 0x000000040b047825 */ /* 0x004fc800078e0204 */
[----:B------:R-:W-:Y:S01]  /*0230*/  IMAD.MOV.U32 R11, RZ, RZ, RZ ;  /* 0x000000ffff0b7224 */ /* 0x000fe200078e00ff */
[----:B-1----:R-:W-:Y:S06]  /*0240*/  BRA.U !UP0, `(.L_x_0) ;  /* 0x0000001108f47547 */ /* 0x002fec000b800000 */
[----:B------:R-:W-:Y:S01]  /*0250*/  ULOP3.LUT UR7, UR8, 0xfffffffc, URZ, 0xc0, !UPT ;  /* 0xfffffffc08077892 */ /* 0x000fe2000f8ec0ff */
[----:B------:R-:W-:Y:S02]  /*0260*/  HFMA2 R11, -RZ, RZ, 0, 0 ;  /* 0x00000000ff0b7431 */ /* 0x000fe400000001ff */
[----:B------:R-:W-:Y:S01]  /*0270*/  IMAD.MOV R10, RZ, RZ, -R7 ;  /* 0x000000ffff0a7224 */ /* 0x000fe200078e0a07 */
[----:B------:R-:W0:Y:S01]  /*0280*/  LDCU UR8, c[0x0][0x39c] ;  /* 0x00007380ff0877ac */ /* 0x000e220008000800 */
[----:B------:R-:W-:-:S04]  /*0290*/  UISETP.GT.U32.AND UP0, UPT, UR7, URZ, UPT ;  /* 0x000000ff0700728c */ /* 0x000fc8000bf04070 */
[----:B------:R-:W-:-:S09]  /*02a0*/  UISETP.GT.AND.EX UP0, UPT, UR9, URZ, UPT, UP0 ;  /* 0x000000ff0900728c */ /* 0x000fd2000bf04300 */
[----:B------:R-:W-:Y:S05]  /*02b0*/  BRA.U !UP0, `(.L_x_1) ;  /* 0x0000001108207547 */ /* 0x000fea000b800000 */
[----:B------:R-:W-:Y:S02]  /*02c0*/  UISETP.GT.U32.AND UP1, UPT, UR7, 0xc, UPT ;  /* 0x0000000c0700788c */ /* 0x000fe4000bf24070 */
[----:B------:R-:W-:Y:S02]  /*02d0*/  UPLOP3.LUT UP0, UPT, UPT, UPT, UPT, 0x80, 0x8 ;  /* 0x000000000008789c */ /* 0x000fe40003f0f070 */
[----:B0-----:R-:W-:-:S09]  /*02e0*/  UISETP.GT.AND.EX UP1, UPT, UR8, URZ, UPT, UP1 ;  /* 0x000000ff0800728c */ /* 0x001fd2000bf24310 */
[----:B------:R-:W-:Y:S05]  /*02f0*/  BRA.U !UP1, `(.L_x_2) ;  /* 0x00000009099c7547 */ /* 0x000fea000b800000 */
[----:B------:R-:W-:-:S11]  /*0300*/  UPLOP3.LUT UP0, UPT, UPT, UPT, UPT, 0x40, 0x4 ;  /* 0x000000000004789c */ /* 0x000fd60003f0e870 */
.L_x_3:
[----:B------:R-:W-:-:S13]  /*0310*/  ISETP.NE.AND P2, PT, R10, RZ, PT ;  /* 0x000000ff0a00720c */ /* 0x000fda0003f45270 */
[----:B------:R-:W2:Y:S01]  /*0320*/  @!P2 LDG.E R19, desc[UR10][R2.64] ;  /* 0x0000000a0213a981 */ /* 0x000ea2000c1e1900 */
[----:B------:R-:W-:-:S03]  /*0330*/  VIADD R12, R11, 0x1 ;  /* 0x000000010b0c7836 */ /* 0x000fc60000000000 */
[----:B------:R-:W3:Y:S02]  /*0340*/  @!P2 LDG.E R16, desc[UR10][R4.64] ;  /* 0x0000000a0410a981 */ /* 0x000ee4000c1e1900 */
[----:B------:R-:W-:-:S13]  /*0350*/  ISETP.NE.AND P1, PT, R7, R12, PT ;  /* 0x0000000c0700720c */ /* 0x000fda0003f25270 */
[----:B------:R-:W4:Y:S01]  /*0360*/  @!P1 LDG.E R17, desc[UR10][R2.64] ;  /* 0x0000000a02119981 */ /* 0x000f22000c1e1900 */
[----:B------:R-:W-:Y:S01]  /*0370*/  VIADD R14, R11, 0x2 ;  /* 0x000000020b0e7836 */ /* 0x000fe20000000000 */
[----:B0-----:R-:W-:Y:S01]  /*0380*/  IADD3 R18, PT, PT, R10, 0x4, RZ ;  /* 0x000000040a127810 */ /* 0x001fe20007ffe0ff */
[----:B------:R-:W4:Y:S01]  /*0390*/  @!P1 LDC R24, c[0x0][0x3a0] ;  /* 0x0000e800ff189b82 */ /* 0x000f220000000800 */
[----:B------:R-:W5:Y:S02]  /*03a0*/  @!P1 LDG.E R12, desc[UR10][R4.64] ;  /* 0x0000000a040c9981 */ /* 0x000f64000c1e1900 */
[----:B------:R-:W-:-:S13]  /*03b0*/  ISETP.NE.AND P0, PT, R7, R14, PT ;  /* 0x0000000e0700720c */ /* 0x000fda0003f05270 */
[----:B------:R-:W5:Y:S01]  /*03c0*/  @!P0 LDG.E R13, desc[UR10][R2.64] ;  /* 0x0000000a020d8981 */ /* 0x000f62000c1e1900 */
[----:B------:R-:W-:Y:S01]  /*03d0*/  VIADD R14, R11, 0x3 ;  /* 0x000000030b0e7836 */ /* 0x000fe20000000000 */
[----:B------:R-:W-:Y:S01]  /*03e0*/  ISETP.NE.AND P6, PT, R18, RZ, PT ;  /* 0x000000ff1200720c */ /* 0x000fe20003fc5270 */
[----:B------:R-:W5:Y:S03]  /*03f0*/  @!P0 LDC R26, c[0x0][0x3a0] ;  /* 0x0000e800ff1a8b82 */ /* 0x000f660000000800 */
[----:B------:R-:W-:Y:S02]  /*0400*/  ISETP.NE.AND P4, PT, R7, R14, PT ;  /* 0x0000000e0700720c */ /* 0x000fe40003f85270 */
[----:B------:R-:W5:Y:S07]  /*0410*/  @!P0 LDG.E R14, desc[UR10][R4.64] ;  /* 0x0000000a040e8981 */ /* 0x000f6e000c1e1900 */
[----:B------:R-:W5:Y:S04]  /*0420*/  @!P6 LDG.E R23, desc[UR10][R2.64] ;  /* 0x0000000a0217e981 */ /* 0x000f68000c1e1900 */
[----:B------:R-:W5:Y:S04]  /*0430*/  @!P4 LDG.E R25, desc[UR10][R2.64] ;  /* 0x0000000a0219c981 */ /* 0x000f68000c1e1900 */
[----:B------:R-:W5:Y:S01]  /*0440*/  @!P4 LDG.E R15, desc[UR10][R4.64] ;  /* 0x0000000a040fc981 */ /* 0x000f62000c1e1900 */
[----:B------:R-:W-:-:S03]  /*0450*/  VIADD R18, R11, 0x5 ;  /* 0x000000050b127836 */ /* 0x000fc60000000000 */
[----:B------:R-:W5:Y:S02]  /*0460*/  @!P6 LDG.E R20, desc[UR10][R4.64] ;  /* 0x0000000a0414e981 */ /* 0x000f64000c1e1900 */
[----:B------:R-:W-:Y:S02]  /*0470*/  ISETP.NE.AND P5, PT, R7, R18, PT ;  /* 0x000000120700720c */ /* 0x000fe40003fa5270 */
[----:B------:R-:W2:Y:S11]  /*0480*/  @!P2 LDC R18, c[0x0][0x3a0] ;  /* 0x0000e800ff12ab82 */ /* 0x000eb60000000800 */
[----:B------:R-:W5:Y:S01]  /*0490*/  @!P5 LDG.E R21, desc[UR10][R2.64] ;  /* 0x0000000a0215d981 */ /* 0x000f62000c1e1900 */
[----:B--2---:R-:W-:-:S02]  /*04a0*/  @!P2 IMAD R19, R6, R18, R19 ;  /* 0x000000120613a224 */ /* 0x004fc400078e0213 */
[----:B------:R-:W-:-:S03]  /*04b0*/  VIADD R18, R11, 0x6 ;  /* 0x000000060b127836 */ /* 0x000fc60000000000 */
[----:B------:R-:W-:Y:S02]  /*04c0*/  @!P2 LEA R22, R19, UR6, 0x2 ;  /* 0x000000061316ac11 */ /* 0x000fe4000f8e10ff */
[----:B------:R-:W-:Y:S02]  /*04d0*/  ISETP.NE.AND P3, PT, R7, R18, PT ;  /* 0x000000120700720c */ /* 0x000fe40003f65270 */
[----:B------:R-:W2:Y:S04]  /*04e0*/  @!P5 LDG.E R18, desc[UR10][R4.64] ;  /* 0x0000000a0412d981 */ /* 0x000ea8000c1e1900 */
[----:B------:R-:W3:Y:S07]  /*04f0*/  @!P2 LDS R27, [R22] ;  /* 0x00000000161ba984 */ /* 0x000eee0000000800 */
[----:B------:R-:W2:Y:S01]  /*0500*/  @!P3 LDG.E R19, desc[UR10][R2.64] ;  /* 0x0000000a0213b981 */ /* 0x000ea2000c1e1900 */
[----:B----4-:R-:W-:-:S05]  /*0510*/  @!P1 IMAD R24, R6, R24, R17 ;  /* 0x0000001806189224 */ /* 0x010fca00078e0211 */
[----:B------:R-:W-:Y:S01]  /*0520*/  @!P1 LEA R24, R24, UR6, 0x2 ;  /* 0x0000000618189c11 */ /* 0x000fe2000f8e10ff */
[----:B---3--:R-:W-:Y:S01]  /*0530*/  @!P2 IMAD.IADD R27, R16, 0x1, R27 ;  /* 0x00000001101ba824 */ /* 0x008fe200078e021b */
[----:B------:R-:W-:-:S04]  /*0540*/  IADD3 R16, PT, PT, R11, 0x7, RZ ;  /* 0x000000070b107810 */ /* 0x000fc80007ffe0ff */
[----:B------:R0:W-:Y:S01]  /*0550*/  @!P2 STS [R22], R27 ;  /* 0x0000001b1600a388 */ /* 0x0001e20000000800 */
[----:B------:R-:W-:-:S03]  /*0560*/  ISETP.NE.AND P2, PT, R7, R16, PT ;  /* 0x000000100700720c */ /* 0x000fc60003f45270 */
[----:B------:R-:W1:Y:S04]  /*0570*/  @!P1 LDS R29, [R24] ;  /* 0x00000000181d9984 */ /* 0x000e680000000800 */
[----:B------:R-:W3:Y:S01]  /*0580*/  @!P3 LDG.E R16, desc[UR10][R4.64] ;  /* 0x0000000a0410b981 */ /* 0x000ee2000c1e1900 */
[----:B-----5:R-:W-:Y:S01]  /*0590*/  @!P0 IMAD R26, R6, R26, R13 ;  /* 0x0000001a061a8224 */ /* 0x020fe200078e020d */
[----:B0-----:R-:W0:Y:S04]  /*05a0*/  @!P4 LDC R22, c[0x0][0x3a0] ;  /* 0x0000e800ff16cb82 */ /* 0x001e280000000800 */
[----:B------:R-:W4:Y:S01]  /*05b0*/  @!P2 LDG.E R17, desc[UR10][R2.64] ;  /* 0x0000000a0211a981 */ /* 0x000f22000c1e1900 */
[----:B-1----:R-:W-:-:S02]  /*05c0*/  @!P1 IMAD.IADD R29, R12, 0x1, R29 ;  /* 0x000000010c1d9824 */ /* 0x002fc400078e021d */
[----:B------:R-:W-:-:S03]  /*05d0*/  VIADD R12, R10, 0x8 ;  /* 0x000000080a0c7836 */ /* 0x000fc60000000000 */
[----:B------:R1:W-:Y:S02]  /*05e0*/  @!P1 STS [R24], R29 ;  /* 0x0000001d18009388 */ /* 0x0003e40000000800 */
[----:B------:R-:W-:Y:S02]  /*05f0*/  ISETP.NE.AND P1, PT, R12, RZ, PT ;  /* 0x000000ff0c00720c */ /* 0x000fe40003f25270 */
[----:B------:R-:W5:Y:S01]  /*0600*/  @!P2 LDG.E R12, desc[UR10][R4.64] ;  /* 0x0000000a040ca981 */ /* 0x000f62000c1e1900 */
[----:B-1----:R-:W-:-:S10]  /*0610*/  @!P0 LEA R29, R26, UR6, 0x2 ;  /* 0x000000061a1d8c11 */ /* 0x002fd4000f8e10ff */
[----:B------:R-:W5:Y:S04]  /*0620*/  @!P1 LDG.E R13, desc[UR10][R2.64] ;  /* 0x0000000a020d9981 */ /* 0x000f68000c1e1900 */
[----:B------:R-:W1:Y:S01]  /*0630*/  @!P0 LDS R27, [R29] ;  /* 0x000000001d1b8984 */ /* 0x000e620000000800 */
[----:B0-----:R-:W-:-:S05]  /*0640*/  @!P4 IMAD R25, R6, R22, R25 ;  /* 0x000000160619c224 */ /* 0x001fca00078e0219 */
[----:B------:R-:W-:Y:S02]  /*0650*/  @!P4 LEA R24, R25, UR6, 0x2 ;  /* 0x000000061918cc11 */ /* 0x000fe4000f8e10ff */
[----:B------:R-:W-:Y:S01]  /*0660*/  IADD3 R26, PT, PT, R11, 0x9, RZ ;  /* 0x000000090b1a7810 */ /* 0x000fe20007ffe0ff */
[----:B-1----:R-:W-:Y:S02]  /*0670*/  @!P0 IMAD.IADD R22, R14, 0x1, R27 ;  /* 0x000000010e168824 */ /* 0x002fe400078e021b */
[----:B------:R-:W5:Y:S01]  /*0680*/  @!P1 LDG.E R14, desc[UR10][R4.64] ;  /* 0x0000000a040e9981 */ /* 0x000f62000c1e1900 */
[----:B------:R-:W0:Y:S03]  /*0690*/  @!P6 LDC R27, c[0x0][0x3a0] ;  /* 0x0000e800ff1beb82 */ /* 0x000e260000000800 */
[----:B------:R1:W-:Y:S04]  /*06a0*/  @!P0 STS [R29], R22 ;  /* 0x000000161d008388 */ /* 0x0003e80000000800 */
[----:B------:R-:W0:Y:S01]  /*06b0*/  @!P4 LDS R28, [R24] ;  /* 0x00000000181cc984 */ /* 0x000e220000000800 */
[----:B------:R-:W-:Y:S01]  /*06c0*/  ISETP.NE.AND P0, PT, R7, R26, PT ;  /* 0x0000001a0700720c */ /* 0x000fe20003f05270 */
[----:B------:R-:W-:-:S12]  /*06d0*/  VIADD R26, R11, 0xa ;  /* 0x0000000a0b1a7836 */ /* 0x000fd80000000000 */
[----:B-1----:R-:W5:Y:S01]  /*06e0*/  @!P0 LDG.E R22, desc[UR10][R4.64] ;  /* 0x0000000a04168981 */ /* 0x002f62000c1e1900 */
[----:B0-----:R-:W-:-:S03]  /*06f0*/  @!P4 IMAD.IADD R25, R15, 0x1, R28 ;  /* 0x000000010f19c824 */ /* 0x001fc600078e021c */
[----:B------:R-:W5:Y:S01]  /*0700*/  @!P0 LDG.E R15, desc[UR10][R2.64] ;  /* 0x0000000a020f8981 */ /* 0x000f62000c1e1900 */
[----:B------:R-:W0:Y:S03]  /*0710*/  @!P5 LDC R28, c[0x0][0x3a0] ;  /* 0x0000e800ff1cdb82 */ /* 0x000e260000000800 */
[----:B------:R1:W-:Y:S01]  /*0720*/  @!P4 STS [R24], R25 ;  /* 0x000000191800c388 */ /* 0x0003e20000000800 */
[----:B------:R-:W-:Y:S01]  /*0730*/  ISETP.NE.AND P4, PT, R7, R26, PT ;  /* 0x0000001a0700720c */ /* 0x000fe20003f85270 */
[----:B------:R-:W-:-:S05]  /*0740*/  @!P6 IMAD R26, R6, R27, R23 ;  /* 0x0000001b061ae224 */ /* 0x000fca00078e0217 */
[----:B------:R-:W-:Y:S01]  /*0750*/  @!P6 LEA R26, R26, UR6, 0x2 ;  /* 0x000000061a1aec11 */ /* 0x000fe2000f8e10ff */
[----:B-1----:R-:W2:Y:S04]  /*0760*/  @!P3 LDC R25, c[0x0][0x3a0] ;  /* 0x0000e800ff19bb82 */ /* 0x002ea80000000800 */
[----:B------:R-:W1:Y:S04]  /*0770*/  @!P6 LDS R27, [R26] ;  /* 0x000000001a1be984 */ /* 0x000e680000000800 */
[----:B------:R-:W5:Y:S01]  /*0780*/  @!P4 LDG.E R23, desc[UR10][R2.64] ;  /* 0x0000000a0217c981 */ /* 0x000f62000c1e1900 */
[----:B0-----:R-:W-:-:S05]  /*0790*/  @!P5 IMAD R21, R6, R28, R21 ;  /* 0x0000001c0615d224 */ /* 0x001fca00078e0215 */
[----:B------:R-:W-:Y:S01]  /*07a0*/  @!P5 LEA R24, R21, UR6, 0x2 ;  /* 0x000000061518dc11 */ /* 0x000fe2000f8e10ff */
[----:B-1----:R-:W-:Y:S01]  /*07b0*/  @!P6 IMAD.IADD R27, R20, 0x1, R27 ;  /* 0x00000001141be824 */ /* 0x002fe200078e021b */
[----:B------:R-:W-:-:S04]  /*07c0*/  IADD3 R20, PT, PT, R11, 0xb, RZ ;  /* 0x0000000b0b147810 */ /* 0x000fc80007ffe0ff */
[----:B------:R0:W-:Y:S01]  /*07d0*/  @!P6 STS [R26], R27 ;  /* 0x0000001b1a00e388 */ /* 0x0001e20000000800 */
[----:B------:R-:W-:-:S03]  /*07e0*/  ISETP.NE.AND P6, PT, R7, R20, PT ;  /* 0x000000140700720c */ /* 0x000fc60003fc5270 */
[----:B------:R-:W1:Y:S04]  /*07f0*/  @!P5 LDS R29, [R24] ;  /* 0x00000000181dd984 */ /* 0x000e680000000800 */
[----:B------:R-:W5:Y:S01]  /*0800*/  @!P4 LDG.E R20, desc[UR10][R4.64] ;  /* 0x0000000a0414c981 */ /* 0x000f62000c1e1900 */
[----:B0-----:R-:W4:Y:S05]  /*0810*/  @!P2 LDC R26, c[0x0][0x3a0] ;  /* 0x0000e800ff1aab82 */ /* 0x001f2a0000000800 */
[----:B------:R-:W5:Y:S01]  /*0820*/  @!P6 LDG.E R21, desc[UR10][R2.64] ;  /* 0x0000000a0215e981 */ /* 0x000f62000c1e1900 */
[----:B--2---:R-:W-:-:S02]  /*0830*/  @!P3 IMAD R25, R6, R25, R19 ;  /* 0x000000190619b224 */ /* 0x004fc400078e0213 */
[----:B-1----:R-:W-:-:S03]  /*0840*/  @!P5 IMAD.IADD R29, R18, 0x1, R29 ;  /* 0x00000001121dd824 */ /* 0x002fc600078e021d */
[----:B------:R-:W-:Y:S01]  /*0850*/  @!P3 LEA R25, R25, UR6, 0x2 ;  /* 0x000000061919bc11 */ /* 0x000fe2000f8e10ff */
[----:B------:R-:W-:Y:S01]  /*0860*/  VIADD R18, R10, 0xc ;  /* 0x0000000c0a127836 */ /* 0x000fe20000000000 */
[----:B------:R0:W-:Y:S04]  /*0870*/  @!P5 STS [R24], R29 ;  /* 0x0000001d1800d388 */ /* 0x0001e80000000800 */
[----:B------:R-:W-:Y:S01]  /*0880*/  ISETP.NE.AND P5, PT, R18, RZ, PT ;  /* 0x000000ff1200720c */ /* 0x000fe20003fa5270 */
[----:B------:R-:W3:Y:S04]  /*0890*/  @!P3 LDS R27, [R25] ;  /* 0x00000000191bb984 */ /* 0x000ee80000000800 */
[----:B------:R-:W2:Y:S01]  /*08a0*/  @!P6 LDG.E R18, desc[UR10][R4.64] ;  /* 0x0000000a0412e981 */ /* 0x000ea2000c1e1900 */
[----:B0-----:R-:W5:Y:S07]  /*08b0*/  @!P1 LDC R24, c[0x0][0x3a0] ;  /* 0x0000e800ff189b82 */ /* 0x001f6e0000000800 */
[----:B------:R-:W2:Y:S01]  /*08c0*/  @!P5 LDG.E R19, desc[UR10][R2.64] ;  /* 0x0000000a0213d981 */ /* 0x000ea2000c1e1900 */
[----:B----4-:R-:W-:-:S02]  /*08d0*/  @!P2 IMAD R26, R6, R26, R17 ;  /* 0x0000001a061aa224 */ /* 0x010fc400078e0211 */
[----:B---3--:R-:W-:Y:S01]  /*08e0*/  @!P3 IMAD.IADD R28, R16, 0x1, R27 ;  /* 0x00000001101cb824 */ /* 0x008fe200078e021b */
[----:B------:R-:W-:Y:S02]  /*08f0*/  IADD3 R16, PT, PT, R11, 0xd, RZ ;  /* 0x0000000d0b107810 */ /* 0x000fe40007ffe0ff */
[----:B------:R-:W-:Y:S02]  /*0900*/  @!P2 LEA R26, R26, UR6, 0x2 ;  /* 0x000000061a1aac11 */ /* 0x000fe4000f8e10ff */
[----:B------:R0:W-:Y:S01]  /*0910*/  @!P3 STS [R25], R28 ;  /* 0x0000001c1900b388 */ /* 0x0001e20000000800 */
[----:B------:R-:W-:-:S03]  /*0920*/  ISETP.NE.AND P3, PT, R7, R16, PT ;  /* 0x000000100700720c */ /* 0x000fc60003f65270 */
[----:B------:R-:W1:Y:S04]  /*0930*/  @!P2 LDS R27, [R26] ;  /* 0x000000001a1ba984 */ /* 0x000e680000000800 */
[----:B------:R-:W3:Y:S01]  /*0940*/  @!P5 LDG.E R16, desc[UR10][R4.64] ;  /* 0x0000000a0410d981 */ /* 0x000ee2000c1e1900 */
[----:B0-----:R-:W0:Y:S05]  /*0950*/  @!P0 LDC R28, c[0x0][0x3a0] ;  /* 0x0000e800ff1c8b82 */ /* 0x001e2a0000000800 */
[----:B------:R-:W4:Y:S01]  /*0960*/  @!P3 LDG.E R17, desc[UR10][R2.64] ;  /* 0x0000000a0211b981 */ /* 0x000f22000c1e1900 */
[----:B-----5:R-:W-:-:S02]  /*0970*/  @!P1 IMAD R24, R6, R24, R13 ;  /* 0x0000001806189224 */ /* 0x020fc400078e020d */
[----:B-1----:R-:W-:Y:S02]  /*0980*/  @!P2 IMAD.IADD R27, R12, 0x1, R27 ;  /* 0x000000010c1ba824 */ /* 0x002fe400078e021b */
[----:B------:R-:W-:Y:S01]  /*0990*/  VIADD R12, R11, 0xe ;  /* 0x0000000e0b0c7836 */ /* 0x000fe20000000000 */
[----:B------:R-:W-:Y:S02]  /*09a0*/  @!P1 LEA R24, R24, UR6, 0x2 ;  /* 0x0000000618189c11 */ /* 0x000fe4000f8e10ff */
[----:B------:R-:W-:Y:S02]  /*09b0*/  @!P2 STS [R26], R27 ;  /* 0x0000001b1a00a388 */ /* 0x000fe40000000800 */
[----:B------:R-:W-:Y:S02]  /*09c0*/  ISETP.NE.AND P2, PT, R7, R12, PT ;  /* 0x0000000c0700720c */ /* 0x000fe40003f45270 */
[----:B------:R-:W1:Y:S04]  /*09d0*/  @!P1 LDS R29, [R24] ;  /* 0x00000000181d9984 */ /* 0x000e680000000800 */
[----:B------:R-:W5:Y:S07]  /*09e0*/  @!P3 LDG.E R12, desc[UR10][R4.64] ;  /* 0x0000000a040cb981 */ /* 0x000f6e000c1e1900 */
[----:B------:R-:W5:Y:S01]  /*09f0*/  @!P2 LDG.E R13, desc[UR10][R2.64] ;  /* 0x0000000a020da981 */ /* 0x000f62000c1e1900 */
[----:B-1----:R-:W-:Y:S01]  /*0a00*/  @!P1 IMAD.IADD R29, R14, 0x1, R29 ;  /* 0x000000010e1d9824 */ /* 0x002fe200078e021d */
[----:B------:R-:W-:-:S04]  /*0a10*/  IADD3 R14, PT, PT, R11, 0xf, RZ ;  /* 0x0000000f0b0e7810 */ /* 0x000fc80007ffe0ff */
[----:B------:R1:W-:Y:S01]  /*0a20*/  @!P1 STS [R24], R29 ;  /* 0x0000001d18009388 */ /* 0x0003e20000000800 */
[----:B------:R-:W-:-:S03]  /*0a30*/  ISETP.NE.AND P1, PT, R7, R14, PT ;  /* 0x0000000e0700720c */ /* 0x000fc60003f25270 */
[----:B------:R-:W5:Y:S01]  /*0a40*/  @!P2 LDG.E R14, desc[UR10][R4.64] ;  /* 0x0000000a040ea981 */ /* 0x000f62000c1e1900 */
[----:B-1----:R-:W1:Y:S09]  /*0a50*/  @!P6 LDC R24, c[0x0][0x3a0] ;  /* 0x0000e800ff18eb82 */ /* 0x002e720000000800 */
[----:B------:R-:W5:Y:S01]  /*0a60*/  @!P1 LDG.E R25, desc[UR10][R2.64] ;  /* 0x0000000a02199981 */ /* 0x000f62000c1e1900 */
[----:B0-----:R-:W-:-:S02]  /*0a70*/  @!P0 IMAD R15, R6, R28, R15 ;  /* 0x0000001c060f8224 */ /* 0x001fc400078e020f */
[----:B------:R-:W0:Y:S03]  /*0a80*/  @!P4 LDC R28, c[0x0][0x3a0] ;  /* 0x0000e800ff1ccb82 */ /* 0x000e260000000800 */
[----:B------:R-:W-:Y:S02]  /*0a90*/  @!P0 LEA R26, R15, UR6, 0x2 ;  /* 0x000000060f1a8c11 */ /* 0x000fe4000f8e10ff */
[----:B------:R-:W5:Y:S04]  /*0aa0*/  @!P1 LDG.E R15, desc[UR10][R4.64] ;  /* 0x0000000a040f9981 */ /* 0x000f68000c1e1900 */
[----:B------:R-:W1:Y:S01]  /*0ab0*/  @!P0 LDS R27, [R26] ;  /* 0x000000001a1b8984 */ /* 0x000e620000000800 */
[----:B0-----:R-:W-:-:S02]  /*0ac0*/  @!P4 IMAD R28, R6, R28, R23 ;  /* 0x0000001c061cc224 */ /* 0x001fc400078e0217 */
[----:B-1----:R-:W-:-:S03]  /*0ad0*/  @!P0 IMAD.IADD R23, R22, 0x1, R27 ;  /* 0x0000000116178824 */ /* 0x002fc600078e021b */
[----:B------:R-:W-:Y:S02]  /*0ae0*/  @!P4 LEA R22, R28, UR6, 0x2 ;  /* 0x000000061c16cc11 */ /* 0x000fe4000f8e10ff */
[----:B------:R-:W-:Y:S04]  /*0af0*/  @!P0 STS [R26], R23 ;  /* 0x000000171a008388 */ /* 0x000fe80000000800 */
[----:B------:R-:W0:Y:S01]  /*0b00*/  @!P4 LDS R27, [R22] ;  /* 0x00000000161bc984 */ /* 0x000e220000000800 */
[----:B------:R-:W-:-:S05]  /*0b10*/  @!P6 IMAD R24, R6, R24, R21 ;  /* 0x000000180618e224 */ /* 0x000fca00078e0215 */
[----:B------:R-:W-:Y:S01]  /*0b20*/  @!P6 LEA R29, R24, UR6, 0x2 ;  /* 0x00000006181dec11 */ /* 0x000fe2000f8e10ff */
[----:B0-----:R-:W-:Y:S02]  /*0b30*/  @!P4 IMAD.IADD R21, R20, 0x1, R27 ;  /* 0x000000011415c824 */ /* 0x001fe400078e021b */
[----:B------:R-:W2:Y:S03]  /*0b40*/  @!P5 LDC R20, c[0x0][0x3a0] ;  /* 0x0000e800ff14db82 */ /* 0x000ea60000000800 */
[----:B------:R-:W-:Y:S04]  /*0b50*/  @!P4 STS [R22], R21 ;  /* 0x000000151600c388 */ /* 0x000fe80000000800 */
[----:B------:R-:W0:Y:S01]  /*0b60*/  @!P6 LDS R27, [R29] ;  /* 0x000000001d1be984 */ /* 0x000e220000000800 */
[----:B--2---:R-:W-:-:S02]  /*0b70*/  @!P5 IMAD R19, R6, R20, R19 ;  /* 0x000000140613d224 */ /* 0x004fc400078e0213 */
[----:B------:R-:W4:Y:S03]  /*0b80*/  @!P3 LDC R20, c[0x0][0x3a0] ;  /* 0x0000e800ff14bb82 */ /* 0x000f260000000800 */
[----:B------:R-:W-:Y:S01]  /*0b90*/  @!P5 LEA R23, R19, UR6, 0x2 ;  /* 0x000000061317dc11 */ /* 0x000fe2000f8e10ff */
[----:B0-----:R-:W-:-:S05]  /*0ba0*/  @!P6 IMAD.IADD R18, R18, 0x1, R27 ;  /* 0x000000011212e824 */ /* 0x001fca00078e021b */
[----:B------:R0:W-:Y:S04]  /*0bb0*/  @!P6 STS [R29], R18 ;  /* 0x000000121d00e388 */ /* 0x0001e80000000800 */
[----:B------:R-:W3:Y:S01]  /*0bc0*/  @!P5 LDS R19, [R23] ;  /* 0x000000001713d984 */ /* 0x000ee20000000800 */
[----:B0-----:R-:W0:Y:S01]  /*0bd0*/  @!P1 LDC R18, c[0x0][0x3a0] ;  /* 0x0000e800ff129b82 */ /* 0x001e220000000800 */
[----:B----4-:R-:W-:-:S07]  /*0be0*/  @!P3 IMAD R17, R6, R20, R17 ;  /* 0x000000140611b224 */ /* 0x010fce00078e0211 */
[----:B------:R-:W5:Y:S01]  /*0bf0*/  @!P2 LDC R20, c[0x0][0x3a0] ;  /* 0x0000e800ff14ab82 */ /* 0x000f620000000800 */
[----:B---3--:R-:W-:Y:S02]  /*0c00*/  @!P5 IADD3 R16, PT, PT, R16, R19, RZ ;  /* 0x000000131010d210 */ /* 0x008fe40007ffe0ff */
[----:B------:R-:W-:-:S03]  /*0c10*/  @!P3 LEA R19, R17, UR6, 0x2 ;  /* 0x000000061113bc11 */ /* 0x000fc6000f8e10ff */
[----:B------:R-:W-:Y:S04]  /*0c20*/  @!P5 STS [R23], R16 ;  /* 0x000000101700d388 */ /* 0x000fe80000000800 */
[----:B------:R-:W1:Y:S01]  /*0c30*/  @!P3 LDS R17, [R19] ;  /* 0x000000001311b984 */ /* 0x000e620000000800 */
[----:B-----5:R-:W-:Y:S02]  /*0c40*/  @!P2 IMAD R13, R6, R20, R13 ;  /* 0x00000014060da224 */ /* 0x020fe400078e020d */
[----:B-1----:R-:W-:-:S03]  /*0c50*/  @!P3 IMAD.IADD R12, R12, 0x1, R17 ;  /* 0x000000010c0cb824 */ /* 0x002fc600078e0211 */
[----:B------:R-:W-:Y:S02]  /*0c60*/  @!P2 LEA R17, R13, UR6, 0x2 ;  /* 0x000000060d11ac11 */ /* 0x000fe4000f8e10ff */
[----:B------:R-:W-:Y:S04]  /*0c70*/  @!P3 STS [R19], R12 ;  /* 0x0000000c1300b388 */ /* 0x000fe80000000800 */
[----:B------:R-:W1:Y:S01]  /*0c80*/  @!P2 LDS R13, [R17] ;  /* 0x00000000110da984 */ /* 0x000e620000000800 */
[----:B0-----:R-:W-:-:S05]  /*0c90*/  @!P1 IMAD R18, R6, R18, R25 ;  /* 0x0000001206129224 */ /* 0x001fca00078e0219 */
[----:B------:R-:W-:Y:S01]  /*0ca0*/  @!P1 LEA R18, R18, UR6, 0x2 ;  /* 0x0000000612129c11 */ /* 0x000fe2000f8e10ff */
[----:B-1----:R-:W-:-:S05]  /*0cb0*/  @!P2 IMAD.IADD R14, R14, 0x1, R13 ;  /* 0x000000010e0ea824 */ /* 0x002fca00078e020d */
[----:B------:R-:W-:Y:S04]  /*0cc0*/  @!P2 STS [R17], R14 ;  /* 0x0000000e1100a388 */ /* 0x000fe80000000800 */
[----:B------:R-:W0:Y:S01]  /*0cd0*/  @!P1 LDS R16, [R18] ;  /* 0x0000000012109984 */ /* 0x000e220000000800 */
[----:B------:R-:W-:-:S04]  /*0ce0*/  UIADD3 UR7, UP1, UPT, UR7, -0x10, URZ ;  /* 0xfffffff007077890 */ /* 0x000fc8000ff3e0ff */
[----:B------:R-:W-:Y:S02]  /*0cf0*/  UIADD3.X UR8, UPT, UPT, UR8, -0x1, URZ, UP1, !UPT ;  /* 0xffffffff08087890 */ /* 0x000fe40008ffe4ff */
[----:B------:R-:W-:-:S04]  /*0d00*/  UISETP.GT.U32.AND UP1, UPT, UR7, 0xc, UPT ;  /* 0x0000000c0700788c */ /* 0x000fc8000bf24070 */
[----:B------:R-:W-:Y:S01]  /*0d10*/  UISETP.GT.AND.EX UP1, UPT, UR8, URZ, UPT, UP1 ;  /* 0x000000ff0800728c */ /* 0x000fe2000bf24310 */
[----:B------:R-:W-:Y:S02]  /*0d20*/  VIADD R10, R10, 0x10 ;  /* 0x000000100a0a7836 */ /* 0x000fe40000000000 */
[----:B------:R-:W-:Y:S01]  /*0d30*/  VIADD R11, R11, 0x10 ;  /* 0x000000100b0b7836 */ /* 0x000fe20000000000 */
[----:B0-----:R-:W-:-:S05]  /*0d40*/  @!P1 IADD3 R15, PT, PT, R15, R16, RZ ;  /* 0x000000100f0f9210 */ /* 0x001fca0007ffe0ff */
[----:B------:R0:W-:Y:S01]  /*0d50*/  @!P1 STS [R18], R15 ;  /* 0x0000000f12009388 */ /* 0x0001e20000000800 */
[----:B------:R-:W-:Y:S05]  /*0d60*/  BRA.U UP1, `(.L_x_3) ;  /* 0xfffffff501687547 */ /* 0x000fea000b83ffff */
.L_x_2:
[----:B------:R-:W-:-:S04]  /*0d70*/  UISETP.GT.U32.AND UP1, UPT, UR7, 0x4, UPT ;  /* 0x000000040700788c */ /* 0x000fc8000bf24070 */
[----:B------:R-:W-:-:S09]  /*0d80*/  UISETP.GT.AND.EX UP1, UPT, UR8, URZ, UPT, UP1 ;  /* 0x000000ff0800728c */ /* 0x000fd2000bf24310 */
[----:B------:R-:W-:Y:S05]  /*0d90*/  BRA.U !UP1, `(.L_x_4) ;  /* 0x00000005095c7547 */ /* 0x000fea000b800000 */
[----:B------:R-:W-:-:S13]  /*0da0*/  ISETP.NE.AND P6, PT, R10, RZ, PT ;  /* 0x000000ff0a00720c */ /* 0x000fda0003fc5270 */
[----:B------:R-:W2:Y:S04]  /*0db0*/  @!P6 LDG.E R17, desc[UR10][R2.64] ;  /* 0x0000000a0211e981 */ /* 0x000ea8000c1e1900 */
[----:B------:R-:W3:Y:S01]  /*0dc0*/  @!P6 LDG.E R22, desc[UR10][R4.64] ;  /* 0x0000000a0416e981 */ /* 0x000ee2000c1e1900 */
[----:B------:R-:W-:-:S04]  /*0dd0*/  IADD3 R12, PT, PT, R11, 0x1, RZ ;  /* 0x000000010b0c7810 */ /* 0x000fc80007ffe0ff */
[----:B------:R-:W-:Y:S01]  /*0de0*/  ISETP.NE.AND P5, PT, R7, R12, PT ;  /* 0x0000000c0700720c */ /* 0x000fe20003fa5270 */
[----:B------:R-:W-:-:S12]  /*0df0*/  VIADD R12, R11, 0x2 ;  /* 0x000000020b0c7836 */ /* 0x000fd80000000000 */
[----:B------:R-:W4:Y:S01]  /*0e00*/  @!P5 LDG.E R23, desc[UR10][R2.64] ;  /* 0x0000000a0217d981 */ /* 0x000f22000c1e1900 */
[----:B------:R-:W-:Y:S01]  /*0e10*/  ISETP.NE.AND P4, PT, R7, R12, PT ;  /* 0x0000000c0700720c */ /* 0x000fe20003f85270 */
[----:B------:R-:W4:Y:S02]  /*0e20*/  @!P5 LDC R26, c[0x0][0x3a0] ;  /* 0x0000e800ff1adb82 */ /* 0x000f240000000800 */
[----:B------:R-:W5:Y:S10]  /*0e30*/  @!P5 LDG.E R14, desc[UR10][R4.64] ;  /* 0x0000000a040ed981 */ /* 0x000f74000c1e1900 */
[----:B------:R-:W5:Y:S01]  /*0e40*/  @!P4 LDG.E R21, desc[UR10][R2.64] ;  /* 0x0000000a0215c981 */ /* 0x000f62000c1e1900 */
[----:B------:R-:W-:-:S05]  /*0e50*/  VIADD R12, R11, 0x3 ;  /* 0x000000030b0c7836 */ /* 0x000fca0000000000 */
[----:B------:R-:W-:Y:S02]  /*0e60*/  ISETP.NE.AND P3, PT, R7, R12, PT ;  /* 0x0000000c0700720c */ /* 0x000fe40003f65270 */
[----:B------:R-:W5:Y:S11]  /*0e70*/  @!P4 LDG.E R12, desc[UR10][R4.64] ;  /* 0x0000000a040cc981 */ /* 0x000f76000c1e1900 */
[----:B------:R-:W5:Y:S01]  /*0e80*/  @!P3 LDG.E R13, desc[UR10][R2.64] ;  /* 0x0000000a020db981 */ /* 0x000f62000c1e1900 */
[----:B------:R-:W-:-:S03]  /*0e90*/  IADD3 R10, PT, PT, R10, 0x4, RZ ;  /* 0x000000040a0a7810 */ /* 0x000fc60007ffe0ff */
[----:B------:R-:W5:Y:S01]  /*0ea0*/  @!P3 LDG.E R16, desc[UR10][R4.64] ;  /* 0x0000000a0410b981 */ /* 0x000f62000c1e1900 */
[----:B------:R-:W-:-:S13]  /*0eb0*/  ISETP.NE.AND P2, PT, R10, RZ, PT ;  /* 0x000000ff0a00720c */ /* 0x000fda0003f45270 */
[----:B0-----:R-:W5:Y:S01]  /*0ec0*/  @!P2 LDG.E R15, desc[UR10][R2.64] ;  /* 0x0000000a020fa981 */ /* 0x001f62000c1e1900 */
[----:B------:R-:W-:-:S03]  /*0ed0*/  VIADD R11, R11, 0x4 ;  /* 0x000000040b0b7836 */ /* 0x000fc60000000000 */
[----:B------:R-:W5:Y:S01]  /*0ee0*/  @!P2 LDG.E R20, desc[UR10][R4.64] ;  /* 0x0000000a0414a981 */ /* 0x000f62000c1e1900 */
[----:B------:R-:W-:-:S05]  /*0ef0*/  VIADD R18, R11, 0x1 ;  /* 0x000000010b127836 */ /* 0x000fca0000000000 */
[----:B------:R-:W-:Y:S02]  /*0f00*/  ISETP.NE.AND P1, PT, R7, R18, PT ;  /* 0x000000120700720c */ /* 0x000fe40003f25270 */
[----:B------:R-:W2:Y:S11]  /*0f10*/  @!P6 LDC R18, c[0x0][0x3a0] ;  /* 0x0000e800ff12eb82 */ /* 0x000eb60000000800 */
[----:B------:R-:W5:Y:S01]  /*0f20*/  @!P1 LDG.E R19, desc[UR10][R2.64] ;  /* 0x0000000a02139981 */ /* 0x000f62000c1e1900 */
[----:B--2---:R-:W-:Y:S01]  /*0f30*/  @!P6 IMAD R17, R6, R18, R17 ;  /* 0x000000120611e224 */ /* 0x004fe200078e0211 */
[----:B------:R-:W-:-:S04]  /*0f40*/  IADD3 R18, PT, PT, R11, 0x2, RZ ;  /* 0x000000020b127810 */ /* 0x000fc80007ffe0ff */
[----:B------:R-:W-:Y:S02]  /*0f50*/  @!P6 LEA R29, R17, UR6, 0x2 ;  /* 0x00000006111dec11 */ /* 0x000fe4000f8e10ff */
[----:B------:R-:W-:Y:S02]  /*0f60*/  ISETP.NE.AND P0, PT, R7, R18, PT ;  /* 0x000000120700720c */ /* 0x000fe40003f05270 */
[----:B------:R-:W2:Y:S04]  /*0f70*/  @!P1 LDG.E R18, desc[UR10][R4.64] ;  /* 0x0000000a04129981 */ /* 0x000ea8000c1e1900 */
[----:B------:R-:W3:Y:S07]  /*0f80*/  @!P6 LDS R25, [R29] ;  /* 0x000000001d19e984 */ /* 0x000eee0000000800 */
[----:B------:R-:W2:Y:S01]  /*0f90*/  @!P0 LDG.E R17, desc[UR10][R2.64] ;  /* 0x0000000a02118981 */ /* 0x000ea2000c1e1900 */
[----:B---3--:R-:W-:-:S02]  /*0fa0*/  @!P6 IMAD.IADD R24, R22, 0x1, R25 ;  /* 0x000000011618e824 */ /* 0x008fc400078e0219 */
[----:B------:R-:W-:-:S03]  /*0fb0*/  VIADD R22, R11, 0x3 ;  /* 0x000000030b167836 */ /* 0x000fc60000000000 */
[----:B------:R-:W-:Y:S02]  /*0fc0*/  @!P6 STS [R29], R24 ;  /* 0x000000181d00e388 */ /* 0x000fe40000000800 */
[----:B------:R-:W-:Y:S02]  /*0fd0*/  ISETP.NE.AND P6, PT, R7, R22, PT ;  /* 0x000000160700720c */ /* 0x000fe40003fc5270 */
[----:B------:R-:W3:Y:S11]  /*0fe0*/  @!P0 LDG.E R22, desc[UR10][R4.64] ;  /* 0x0000000a04168981 */ /* 0x000ef6000c1e1900 */
[----:B------:R-:W3:Y:S01]  /*0ff0*/  @!P6 LDG.E R25, desc[UR10][R2.64] ;  /* 0x0000000a0219e981 */ /* 0x000ee2000c1e1900 */
[----:B----4-:R-:W-:-:S02]  /*1000*/  @!P5 IMAD R23, R6, R26, R23 ;  /* 0x0000001a0617d224 */ /* 0x010fc400078e0217 */
[----:B------:R-:W5:Y:S03]  /*1010*/  @!P4 LDC R26, c[0x0][0x3a0] ;  /* 0x0000e800ff1acb82 */ /* 0x000f660000000800 */
[----:B------:R-:W-:-:S05]  /*1020*/  @!P5 LEA R23, R23, UR6, 0x2 ;  /* 0x000000061717dc11 */ /* 0x000fca000f8e10ff */
[----:B------:R-:W0:Y:S01]  /*1030*/  @!P5 LDS R27, [R23] ;  /* 0x00000000171bd984 */ /* 0x000e220000000800 */
[----:B-----5:R-:W-:-:S03]  /*1040*/  @!P4 IMAD R26, R6, R26, R21 ;  /* 0x0000001a061ac224 */ /* 0x020fc600078e0215 */
[----:B------:R-:W4:Y:S01]  /*1050*/  @!P6 LDG.E R21, desc[UR10][R4.64] ;  /* 0x0000000a0415e981 */ /* 0x000f22000c1e1900 */
[----:B0-----:R-:W-:Y:S02]  /*1060*/  @!P5 IADD3 R24, PT, PT, R14, R27, RZ ;  /* 0x0000001b0e18d210 */ /* 0x001fe40007ffe0ff */
[----:B------:R-:W-:Y:S02]  /*1070*/  @!P4 LEA R14, R26, UR6, 0x2 ;  /* 0x000000061a0ecc11 */ /* 0x000fe4000f8e10ff */
[----:B------:R-:W0:Y:S01]  /*1080*/  @!P3 LDC R26, c[0x0][0x3a0] ;  /* 0x0000e800ff1abb82 */ /* 0x000e220000000800 */
[----:B------:R-:W-:Y:S04]  /*1090*/  @!P5 STS [R23], R24 ;  /* 0x000000181700d388 */ /* 0x000fe80000000800 */
[----:B------:R-:W1:Y:S01]  /*10a0*/  @!P4 LDS R27, [R14] ;  /* 0x000000000e1bc984 */ /* 0x000e620000000800 */
[----:B0-----:R-:W-:-:S05]  /*10b0*/  @!P3 IMAD R26, R6, R26, R13 ;  /* 0x0000001a061ab224 */ /* 0x001fca00078e020d */
[----:B------:R-:W-:Y:S01]  /*10c0*/  @!P3 LEA R29, R26, UR6, 0x2 ;  /* 0x000000061a1dbc11 */ /* 0x000fe2000f8e10ff */
[----:B-1----:R-:W-:Y:S02]  /*10d0*/  @!P4 IMAD.IADD R13, R12, 0x1, R27 ;  /* 0x000000010c0dc824 */ /* 0x002fe400078e021b */
[----:B------:R-:W0:Y:S03]  /*10e0*/  @!P2 LDC R12, c[0x0][0x3a0] ;  /* 0x0000e800ff0cab82 */ /* 0x000e260000000800 */
[----:B------:R-:W-:Y:S04]  /*10f0*/  @!P4 STS [R14], R13 ;  /* 0x0000000d0e00c388 */ /* 0x000fe80000000800 */
[----:B------:R-:W1:Y:S01]  /*1100*/  @!P3 LDS R27, [R29] ;  /* 0x000000001d1bb984 */ /* 0x000e620000000800 */
[----:B0-----:R-:W-:-:S05]  /*1110*/  @!P2 IMAD R12, R6, R12, R15 ;  /* 0x0000000c060ca224 */ /* 0x001fca00078e020f */
[----:B------:R-:W-:Y:S02]  /*1120*/  @!P2 LEA R23, R12, UR6, 0x2 ;  /* 0x000000060c17ac11 */ /* 0x000fe4000f8e10ff */
[----:B------:R-:W0:Y:S01]  /*1130*/  @!P1 LDC R12, c[0x0][0x3a0] ;  /* 0x0000e800ff0c9b82 */ /* 0x000e220000000800 */
[----:B-1----:R-:W-:-:S05]  /*1140*/  @!P3 IMAD.IADD R16, R16, 0x1, R27 ;  /* 0x000000011010b824 */ /* 0x002fca00078e021b */
[----:B------:R-:W-:Y:S04]  /*1150*/  @!P3 STS [R29], R16 ;  /* 0x000000101d00b388 */ /* 0x000fe80000000800 */
[----:B------:R-:W1:Y:S01]  /*1160*/  @!P2 LDS R15, [R23] ;  /* 0x00000000170fa984 */ /* 0x000e620000000800 */
[----:B0-----:R-:W-:Y:S01]  /*1170*/  @!P1 IMAD R12, R6, R12, R19 ;  /* 0x0000000c060c9224 */ /* 0x001fe200078e0213 */
[----:B-1----:R-:W-:-:S04]  /*1180*/  @!P2 IADD3 R20, PT, PT, R20, R15, RZ ;  /* 0x0000000f1414a210 */ /* 0x002fc80007ffe0ff */
[----:B------:R-:W-:Y:S02]  /*1190*/  @!P1 LEA R15, R12, UR6, 0x2 ;  /* 0x000000060c0f9c11 */ /* 0x000fe4000f8e10ff */
[----:B------:R-:W2:Y:S01]  /*11a0*/  @!P0 LDC R12, c[0x0][0x3a0] ;  /* 0x0000e800ff0c8b82 */ /* 0x000ea20000000800 */
[----:B------:R-:W-:Y:S04]  /*11b0*/  @!P2 STS [R23], R20 ;  /* 0x000000141700a388 */ /* 0x000fe80000000800 */
[----:B------:R-:W0:Y:S01]  /*11c0*/  @!P1 LDS R13, [R15] ;  /* 0x000000000f0d9984 */ /* 0x000e220000000800 */
[----:B--2---:R-:W-:Y:S02]  /*11d0*/  @!P0 IMAD R12, R6, R12, R17 ;  /* 0x0000000c060c8224 */ /* 0x004fe400078e0211 */
[----:B0-----:R-:W-:-:S03]  /*11e0*/  @!P1 IMAD.IADD R18, R18, 0x1, R13 ;  /* 0x0000000112129824 */ /* 0x001fc600078e020d */
[----:B------:R-:W-:Y:S02]  /*11f0*/  @!P0 LEA R17, R12, UR6, 0x2 ;  /* 0x000000060c118c11 */ /* 0x000fe4000f8e10ff */
[----:B------:R-:W-:Y:S01]  /*1200*/  @!P1 STS [R15], R18 ;  /* 0x000000120f009388 */ /* 0x000fe20000000800 */
[----:B------:R-:W3:Y:S03]  /*1210*/  @!P6 LDC R12, c[0x0][0x3a0] ;  /* 0x0000e800ff0ceb82 */ /* 0x000ee60000000800 */
[----:B------:R-:W0:Y:S01]  /*1220*/  @!P0 LDS R13, [R17] ;  /* 0x00000000110d8984 */ /* 0x000e220000000800 */
[----:B---3--:R-:W-:Y:S02]  /*1230*/  @!P6 IMAD R12, R6, R12, R25 ;  /* 0x0000000c060ce224 */ /* 0x008fe400078e0219 */
[----:B0-----:R-:W-:-:S03]  /*1240*/  @!P0 IMAD.IADD R22, R22, 0x1, R13 ;  /* 0x0000000116168824 */ /* 0x001fc600078e020d */
[----:B------:R-:W-:Y:S02]  /*1250*/  @!P6 LEA R14, R12, UR6, 0x2 ;  /* 0x000000060c0eec11 */ /* 0x000fe4000f8e10ff */
[----:B------:R-:W-:Y:S04]  /*1260*/  @!P0 STS [R17], R22 ;  /* 0x0000001611008388 */ /* 0x000fe80000000800 */
[----:B------:R-:W4:Y:S01]  /*1270*/  @!P6 LDS R12, [R14] ;  /* 0x000000000e0ce984 */ /* 0x000f220000000800 */
[----:B------:R-:W-:Y:S01]  /*1280*/  UIADD3 UR7, UP0, UPT, UR7, -0x4, URZ ;  /* 0xfffffffc07077890 */ /* 0x000fe2000ff1e0ff */
[----:B------:R-:W-:-:S03]  /*1290*/  VIADD R10, R10, 0x4 ;  /* 0x000000040a0a7836 */ /* 0x000fc60000000000 */
[----:B------:R-:W-:Y:S02]  /*12a0*/  UIADD3.X UR8, UPT, UPT, UR8, -0x1, URZ, UP0, !UPT ;  /* 0xffffffff08087890 */ /* 0x000fe400087fe4ff */
[----:B------:R-:W-:Y:S01]  /*12b0*/  UIADD3 UR7, UP0, UPT, UR7, -0x4, URZ ;  /* 0xfffffffc07077890 */ /* 0x000fe2000ff1e0ff */
[----:B------:R-:W-:-:S03]  /*12c0*/  VIADD R11, R11, 0x4 ;  /* 0x000000040b0b7836 */ /* 0x000fc60000000000 */
[----:B------:R-:W-:Y:S01]  /*12d0*/  UIADD3.X UR8, UPT, UPT, UR8, -0x1, URZ, UP0, !UPT ;  /* 0xffffffff08087890 */ /* 0x000fe200087fe4ff */
[----:B----4-:R-:W-:-:S05]  /*12e0*/  @!P6 IADD3 R21, PT, PT, R21, R12, RZ ;  /* 0x0000000c1515e210 */ /* 0x010fca0007ffe0ff */
[----:B------:R1:W-:Y:S01]  /*12f0*/  @!P6 STS [R14], R21 ;  /* 0x000000150e00e388 */ /* 0x0003e20000000800 */
[----:B------:R-:W-:-:S11]  /*1300*/  UPLOP3.LUT UP0, UPT, UPT, UPT, UPT, 0x40, 0x4 ;  /* 0x000000000004789c */ /* 0x000fd60003f0e870 */
.L_x_4:
[----:B------:R-:W-:-:S04]  /*1310*/  UISETP.NE.U32.AND UP1, UPT, UR7, URZ, UPT ;  /* 0x000000ff0700728c */ /* 0x000fc8000bf25070 */
[----:B------:R-:W-:-:S09]  /*1320*/  UISETP.NE.OR.EX UP0, UPT, UR8, URZ, UP0, UP1 ;  /* 0x000000ff0800728c */ /* 0x000fd20008705710 */
[----:B------:R-:W-:Y:S05]  /*1330*/  BRA.U !UP0, `(.L_x_0) ;  /* 0x0000000108b87547 */ /* 0x000fea000b800000 */
.L_x_1:
[----:B------:R-:W-:-:S13]  /*1340*/  ISETP.NE.AND P0, PT, R10, RZ, PT ;  /* 0x000000ff0a00720c */ /* 0x000fda0003f05270 */
[----:B--2---:R-:W2:Y:S01]  /*1350*/  @!P0 LDG.E R19, desc[UR10][R2.64] ;  /* 0x0000000a02138981 */ /* 0x004ea2000c1e1900 */
[----:B------:R-:W-:Y:S01]  /*1360*/  IADD3 R12, PT, PT, R11, 0x1, RZ ;  /* 0x000000010b0c7810 */ /* 0x000fe20007ffe0ff */
[----:B0-----:R-:W2:Y:S02]  /*1370*/  @!P0 LDC R18, c[0x0][0x3a0] ;  /* 0x0000e800ff128b82 */ /* 0x001ea40000000800 */
[----:B------:R-:W3:Y:S01]  /*1380*/  @!P0 LDG.E R16, desc[UR10][R4.64] ;  /* 0x0000000a04108981 */ /* 0x000ee2000c1e1900 */
[----:B------:R-:W-:-:S13]  /*1390*/  ISETP.NE.AND P1, PT, R7, R12, PT ;  /* 0x0000000c0700720c */ /* 0x000fda0003f25270 */
[----:B------:R-:W4:Y:S01]  /*13a0*/  @!P1 LDG.E R23, desc[UR10][R2.64] ;  /* 0x0000000a02179981 */ /* 0x000f22000c1e1900 */
[----:B------:R-:W-:-:S03]  /*13b0*/  VIADD R12, R11, 0x2 ;  /* 0x000000020b0c7836 */ /* 0x000fc60000000000 */
[----:B------:R-:W5:Y:S02]  /*13c0*/  @!P1 LDG.E R15, desc[UR10][R4.64] ;  /* 0x0000000a040f9981 */ /* 0x000f64000c1e1900 */
[----:B------:R-:W-:-:S13]  /*13d0*/  ISETP.NE.AND P2, PT, R7, R12, PT ;  /* 0x0000000c0700720c */ /* 0x000fda0003f45270 */
[----:B------:R-:W5:Y:S01]  /*13e0*/  @!P2 LDG.E R17, desc[UR10][R2.64] ;  /* 0x0000000a0211a981 */ /* 0x000f62000c1e1900 */
[----:B------:R-:W-:-:S03]  /*13f0*/  VIADD R12, R11, 0x3 ;  /* 0x000000030b0c7836 */ /* 0x000fc60000000000 */
[----:B-1----:R-:W5:Y:S02]  /*1400*/  @!P2 LDG.E R14, desc[UR10][R4.64] ;  /* 0x0000000a040ea981 */ /* 0x002f64000c1e1900 */
[----:B------:R-:W-:-:S13]  /*1410*/  ISETP.NE.AND P3, PT, R7, R12, PT ;  /* 0x0000000c0700720c */ /* 0x000fda0003f65270 */
[----:B------:R-:W5:Y:S04]  /*1420*/  @!P3 LDG.E R13, desc[UR10][R2.64] ;  /* 0x0000000a020db981 */ /* 0x000f68000c1e1900 */
[----:B------:R-:W5:Y:S01]  /*1430*/  @!P3 LDG.E R12, desc[UR10][R4.64] ;  /* 0x0000000a040cb981 */ /* 0x000f62000c1e1900 */
[----:B------:R-:W-:-:S04]  /*1440*/  UIADD3 UR7, UP0, UPT, UR7, -0x4, URZ ;  /* 0xfffffffc07077890 */ /* 0x000fc8000ff1e0ff */
[----:B------:R-:W-:Y:S02]  /*1450*/  UIADD3.X UR8, UPT, UPT, UR8, -0x1, URZ, UP0, !UPT ;  /* 0xffffffff08087890 */ /* 0x000fe400087fe4ff */
[----:B------:R-:W-:-:S04]  /*1460*/  UISETP.NE.U32.AND UP0, UPT, UR7, URZ, UPT ;  /* 0x000000ff0700728c */ /* 0x000fc8000bf05070 */
[----:B------:R-:W-:Y:S01]  /*1470*/  UISETP.NE.AND.EX UP0, UPT, UR8, URZ, UPT, UP0 ;  /* 0x000000ff0800728c */ /* 0x000fe2000bf05300 */
[----:B------:R-:W-:Y:S02]  /*1480*/  VIADD R10, R10, 0x4 ;  /* 0x000000040a0a7836 */ /* 0x000fe40000000000 */
[----:B------:R-:W-:Y:S02]  /*1490*/  VIADD R11, R11, 0x4 ;  /* 0x000000040b0b7836 */ /* 0x000fe40000000000 */
[----:B--2---:R-:W-:Y:S02]  /*14a0*/  @!P0 IMAD R19, R6, R18, R19 ;  /* 0x0000001206138224 */ /* 0x004fe400078e0213 */
[----:B------:R-:W4:Y:S03]  /*14b0*/  @!P1 LDC R18, c[0x0][0x3a0] ;  /* 0x0000e800ff129b82 */ /* 0x000f260000000800 */
[----:B------:R-:W-:-:S05]  /*14c0*/  @!P0 LEA R19, R19, UR6, 0x2 ;  /* 0x0000000613138c11 */ /* 0x000fca000f8e10ff */
[----:B------:R-:W3:Y:S01]  /*14d0*/  @!P0 LDS R21, [R19] ;  /* 0x0000000013158984 */ /* 0x000ee20000000800 */
[----:B----4-:R-:W-:-:S05]  /*14e0*/  @!P1 IMAD R18, R6, R18, R23 ;  /* 0x0000001206129224 */ /* 0x010fca00078e0217 */
[----:B------:R-:W-:Y:S02]  /*14f0*/  @!P1 LEA R20, R18, UR6, 0x2 ;  /* 0x0000000612149c11 */ /* 0x000fe4000f8e10ff */
[----:B---3--:R-:W-:Y:S02]  /*1500*/  @!P0 IADD3 R16, PT, PT, R16, R21, RZ ;  /* 0x0000001510108210 */ /* 0x008fe40007ffe0ff */
[----:B------:R-:W5:Y:S03]  /*1510*/  @!P2 LDC R21, c[0x0][0x3a0] ;  /* 0x0000e800ff15ab82 */ /* 0x000f660000000800 */
[----:B------:R-:W-:Y:S04]  /*1520*/  @!P0 STS [R19], R16 ;  /* 0x0000001013008388 */ /* 0x000fe80000000800 */
[----:B------:R-:W0:Y:S01]  /*1530*/  @!P1 LDS R18, [R20] ;  /* 0x0000000014129984 */ /* 0x000e220000000800 */
[----:B-----5:R-:W-:-:S05]  /*1540*/  @!P2 IMAD R17, R6, R21, R17 ;  /* 0x000000150611a224 */ /* 0x020fca00078e0211 */
[----:B------:R-:W-:Y:S01]  /*1550*/  @!P2 LEA R21, R17, UR6, 0x2 ;  /* 0x000000061115ac11 */ /* 0x000fe2000f8e10ff */
[----:B0-----:R-:W-:Y:S02]  /*1560*/  @!P1 IMAD.IADD R15, R15, 0x1, R18 ;  /* 0x000000010f0f9824 */ /* 0x001fe400078e0212 */
[----:B------:R-:W0:Y:S03]  /*1570*/  @!P3 LDC R18, c[0x0][0x3a0] ;  /* 0x0000e800ff12bb82 */ /* 0x000e260000000800 */
[----:B------:R-:W-:Y:S04]  /*1580*/  @!P1 STS [R20], R15 ;  /* 0x0000000f14009388 */ /* 0x000fe80000000800 */
[----:B------:R-:W1:Y:S01]  /*1590*/  @!P2 LDS R17, [R21] ;  /* 0x000000001511a984 */ /* 0x000e620000000800 */
[----:B0-----:R-:W-:-:S02]  /*15a0*/  @!P3 IMAD R13, R6, R18, R13 ;  /* 0x00000012060db224 */ /* 0x001fc400078e020d */
[----:B-1----:R-:W-:-:S03]  /*15b0*/  @!P2 IMAD.IADD R14, R14, 0x1, R17 ;  /* 0x000000010e0ea824 */ /* 0x002fc600078e0211 */
[----:B------:R-:W-:Y:S02]  /*15c0*/  @!P3 LEA R17, R13, UR6, 0x2 ;  /* 0x000000060d11bc11 */ /* 0x000fe4000f8e10ff */
[----:B------:R-:W-:Y:S04]  /*15d0*/  @!P2 STS [R21], R14 ;  /* 0x0000000e1500a388 */ /* 0x000fe80000000800 */
[----:B------:R-:W0:Y:S02]  /*15e0*/  @!P3 LDS R13, [R17] ;  /* 0x00000000110db984 */ /* 0x000e240000000800 */
[----:B0-----:R-:W-:-:S05]  /*15f0*/  @!P3 IADD3 R12, PT, PT, R12, R13, RZ ;  /* 0x0000000d0c0cb210 */ /* 0x001fca0007ffe0ff */
[----:B------:R2:W-:Y:S01]  /*1600*/  @!P3 STS [R17], R12 ;  /* 0x0000000c1100b388 */ /* 0x0005e20000000800 */
[----:B------:R-:W-:Y:S05]  /*1610*/  BRA.U UP0, `(.L_x_1) ;  /* 0xfffffffd00487547 */ /* 0x000fea000b83ffff */
.L_x_0:
[----:B------:R-:W-:-:S04]  /*1620*/  UISETP.NE.U32.AND UP0, UPT, UR12, URZ, UPT ;  /* 0x000000ff0c00728c */ /* 0x000fc8000bf05070 */
[----:B------:R-:W-:-:S09]  /*1630*/  UISETP.NE.AND.EX UP0, UPT, UR4, URZ, UPT, UP0 ;  /* 0x000000ff0400728c */ /* 0x000fd2000bf05300 */
[----:B------:R-:W-:Y:S05]  /*1640*/  BRA.U !UP0, `(.L_x_5) ;  /* 0x0000000108407547 */ /* 0x000fea000b800000 */
[----:B------:R-:W-:-:S07]  /*1650*/  IADD3 R0, PT, PT, R11, -UR5, -R0 ;  /* 0x800000050b007c10 */ /* 0x000fce000fffe800 */
.L_x_6:
[----:B------:R-:W-:-:S13]  /*1660*/  ISETP.NE.AND P0, PT, R0, RZ, PT ;  /* 0x000000ff0000720c */ /* 0x000fda0003f05270 */
[----:B---3--:R-:W3:Y:S01]  /*1670*/  @!P0 LDG.E R7, desc[UR10][R2.64] ;  /* 0x0000000a02078981 */ /* 0x008ee2000c1e1900 */
[----:B------:R-:W3:Y:S03]  /*1680*/  @!P0 LDC R11, c[0x0][0x3a0] ;  /* 0x0000e800ff0b8b82 */ /* 0x000ee60000000800 */
[----:B------:R-:W4:Y:S01]  /*1690*/  @!P0 LDG.E R10, desc[UR10][R4.64] ;  /* 0x0000000a040a8981 */ /* 0x000f22000c1e1900 */
[----:B------:R-:W-:Y:S01]  /*16a0*/  UIADD3 UR12, UP0, UPT, UR12, -0x1, URZ ;  /* 0xffffffff0c0c7890 */ /* 0x000fe2000ff1e0ff */
[----:B------:R-:W-:-:S03]  /*16b0*/  VIADD R0, R0, 0x1 ;  /* 0x0000000100007836 */ /* 0x000fc60000000000 */
[----:B------:R-:W-:Y:S02]  /*16c0*/  UIADD3.X UR4, UPT, UPT, UR4, -0x1, URZ, UP0, !UPT ;  /* 0xffffffff04047890 */ /* 0x000fe400087fe4ff */
[----:B------:R-:W-:-:S04]  /*16d0*/  UISETP.NE.U32.AND UP0, UPT, UR12, URZ, UPT ;  /* 0x000000ff0c00728c */ /* 0x000fc8000bf05070 */
[----:B------:R-:W-:Y:S01]  /*16e0*/  UISETP.NE.AND.EX UP0, UPT, UR4, URZ, UPT, UP0 ;  /* 0x000000ff0400728c */ /* 0x000fe2000bf05300 */
[----:B---3--:R-:W-:-:S05]  /*16f0*/  @!P0 IMAD R7, R6, R11, R7 ;  /* 0x0000000b06078224 */ /* 0x008fca00078e0207 */
[----:B------:R-:W-:-:S05]  /*1700*/  @!P0 LEA R7, R7, UR6, 0x2 ;  /* 0x0000000607078c11 */ /* 0x000fca000f8e10ff */
[----:B------:R-:W4:Y:S02]  /*1710*/  @!P0 LDS R11, [R7] ;  /* 0x00000000070b8984 */ /* 0x000f240000000800 */
[----:B----4-:R-:W-:-:S05]  /*1720*/  @!P0 IADD3 R10, PT, PT, R10, R11, RZ ;  /* 0x0000000b0a0a8210 */ /* 0x010fca0007ffe0ff */
[----:B------:R3:W-:Y:S01]  /*1730*/  @!P0 STS [R7], R10 ;  /* 0x0000000a07008388 */ /* 0x0007e20000000800 */
[----:B------:R-:W-:Y:S05]  /*1740*/  BRA.U UP0, `(.L_x_6) ;  /* 0xfffffffd00c47547 */ /* 0x000fea000b83ffff */
.L_x_5:
[----:B------:R-:W4:Y:S01]  /*1750*/  LDS R9, [R9] ;  /* 0x0000000009097984 */ /* 0x000f220000000800 */
[----:B------:R-:W5:Y:S02]  /*1760*/  LDC.64 R2, c[0x0][0x388] ;  /* 0x0000e200ff027b82 */ /* 0x000f640000000a00 */
[----:B-----5:R-:W-:-:S05]  /*1770*/  IMAD.WIDE R2, R8, 0x4, R2 ;  /* 0x0000000408027825 */ /* 0x020fca00078e0202 */
[----:B----4-:R-:W-:Y:S01]  /*1780*/  STG.E desc[UR10][R2.64], R9 ;  /* 0x0000000902007986 */ /* 0x010fe2000c10190a */
[----:B------:R-:W-:Y:S05]  /*1790*/  EXIT ;  /* 0x000000000000794d */ /* 0x000fea0003800000 */
.L_x_7:
[----:B------:R-:W-:-:S00]  /*17a0*/  BRA `(.L_x_7) ;  /* 0xfffffffc00fc7947 */ /* 0x000fc0000383ffff */
[----:B------:R-:W-:-:S00]  /*17b0*/  NOP ;  /* 0x0000000000007918 */ /* 0x000fc00000000000 */
        /* <DEDUP_REMOVED lines=12> */
.L_x_8:


//--------------------- .nv.shared._Z17index_kernel_gradIiiEvPKT0_PT_PKimmm --------------------------
	.section	.nv.shared._Z17index_kernel_gradIiiEvPKT0_PT_PKimmm,"aw",@nobits
	.sectionflags	@""
	.align	16
	.zero		1024


//--------------------- .nv.shared.reserved.0     --------------------------
	.section	.nv.shared.reserved.0,"aw",@nobits
	.weak		__nv_reservedSMEM_offset_0_alias
	.size		__nv_reservedSMEM_offset_0_alias, 0, 64
	.other		__nv_reservedSMEM_offset_0_alias,@"STO_CUDA_RESERVED_SHARED STV_DEFAULT"
__nv_reservedSMEM_offset_0_alias:
	.zero		0
	.zero		64


//--------------------- .nv.constant0._Z17index_kernel_gradIiiEvPKT0_PT_PKimmm --------------------------
	.section	.nv.constant0._Z17index_kernel_gradIiiEvPKT0_PT_PKimmm,"a",@progbits
	.sectionflags	@""
	.align	4
.nv.constant0._Z17index_kernel_gradIiiEvPKT0_PT_PKimmm:
	.zero		944


//--------------------- SYMBOLS --------------------------

	.type		.nv.reservedSmem.offset0,@object
	.size		.nv.reservedSmem.offset0,0x4
	.type		.nv.reservedSmem.cap,@object
	.size		.nv.reservedSmem.cap,0x4
